//
// Generated by NVIDIA NVVM Compiler
//
// Compiler Build ID: CL-36424714
// Cuda compilation tools, release 13.0, V13.0.88
// Based on NVVM 20.0.0
//

.version 9.0
.target sm_100
.address_size 64

	// .globl	_Z15matrixAddKernelPfS_S_m

.visible .entry _Z15matrixAddKernelPfS_S_m(
	.param .u64 .ptr .align 1 _Z15matrixAddKernelPfS_S_m_param_0,
	.param .u64 .ptr .align 1 _Z15matrixAddKernelPfS_S_m_param_1,
	.param .u64 .ptr .align 1 _Z15matrixAddKernelPfS_S_m_param_2,
	.param .u64 _Z15matrixAddKernelPfS_S_m_param_3
)
{
	.reg .pred 	%p<2>;
	.reg .b32 	%r<11>;
	.reg .b32 	%f<4>;
	.reg .b64 	%rd<15>;

	ld.param.u64 	%rd1, [_Z15matrixAddKernelPfS_S_m_param_0];
	ld.param.u64 	%rd2, [_Z15matrixAddKernelPfS_S_m_param_1];
	ld.param.u64 	%rd3, [_Z15matrixAddKernelPfS_S_m_param_2];
	ld.param.u64 	%rd4, [_Z15matrixAddKernelPfS_S_m_param_3];
	mov.u32 	%r3, %ctaid.x;
	mov.u32 	%r4, %ntid.x;
	mov.u32 	%r5, %tid.x;
	mad.lo.s32 	%r1, %r3, %r4, %r5;
	mov.u32 	%r6, %ctaid.y;
	mov.u32 	%r7, %ntid.y;
	mov.u32 	%r8, %tid.y;
	mad.lo.s32 	%r2, %r6, %r7, %r8;
	cvt.u64.u32 	%rd5, %r2;
	cvt.u64.u32 	%rd6, %r1;
	max.u64 	%rd7, %rd5, %rd6;
	setp.ge.u64 	%p1, %rd7, %rd4;
	@%p1 bra 	$L__BB0_2;
	cvta.to.global.u64 	%rd8, %rd1;
	cvta.to.global.u64 	%rd9, %rd2;
	cvta.to.global.u64 	%rd10, %rd3;
	cvt.u32.u64 	%r9, %rd4;
	mad.lo.s32 	%r10, %r2, %r9, %r1;
	mul.wide.s32 	%rd11, %r10, 4;
	add.s64 	%rd12, %rd8, %rd11;
	ld.global.f32 	%f1, [%rd12];
	add.s64 	%rd13, %rd9, %rd11;
	ld.global.f32 	%f2, [%rd13];
	add.f32 	%f3, %f1, %f2;
	add.s64 	%rd14, %rd10, %rd11;
	st.global.f32 	[%rd14], %f3;
$L__BB0_2:
	ret;

}


// ===== COMPILED SASS (sm_100) =====

	.target	sm_100

	.elftype	@"ET_EXEC"


//--------------------- .note.nv.tkinfo           --------------------------
	.section	.note.nv.tkinfo,"",@"SHT_NOTE"
	.sectionflags	@"SHF_NOTE_NV_TKINFO"
	.tkinfo
        /*0018*/ 	.word	0x00000002
        /*0030*/ 	.string	""
        /*0030*/ 	.string	"ptxas"
        /*0030*/ 	.string	"Cuda compilation tools, release 13.0, V13.0.88"
        /*0030*/ 	.string	"Build cuda_13.0.r13.0/compiler.36424714_0"
        /*0030*/ 	.string	"-arch sm_100 -m 64 "



//--------------------- .note.nv.cuinfo           --------------------------
	.section	.note.nv.cuinfo,"",@"SHT_NOTE"
	.sectionflags	@"SHF_NOTE_NV_CUINFO"
        /*0018*/ 	.short	0x0002
        /*001a*/ 	.short	0x0064
        /*001c*/ 	.short	0x0082
	.zero		2


//--------------------- .nv.info                  --------------------------
	.section	.nv.info,"",@"SHT_CUDA_INFO"
	.align	4


	//----- nvinfo : EIATTR_REGCOUNT
	.align		4
        /*0000*/ 	.byte	0x04, 0x2f
        /*0002*/ 	.short	(.L_1 - .L_0)
	.align		4
.L_0:
        /*0004*/ 	.word	index@(_Z15matrixAddKernelPfS_S_m)
        /*0008*/ 	.word	0x0000000c


	//----- nvinfo : EIATTR_FRAME_SIZE
	.align		4
.L_1:
        /*000c*/ 	.byte	0x04, 0x11
        /*000e*/ 	.short	(.L_3 - .L_2)
	.align		4
.L_2:
        /*0010*/ 	.word	index@(_Z15matrixAddKernelPfS_S_m)
        /*0014*/ 	.word	0x00000000


	//----- nvinfo : EIATTR_MIN_STACK_SIZE
	.align		4
.L_3:
        /*0018*/ 	.byte	0x04, 0x12
        /*001a*/ 	.short	(.L_5 - .L_4)
	.align		4
.L_4:
        /*001c*/ 	.word	index@(_Z15matrixAddKernelPfS_S_m)
        /*0020*/ 	.word	0x00000000
.L_5:


//--------------------- .nv.compat                --------------------------
	.section	.nv.compat,"",@"SHT_CUDA_COMPAT_INFO"
	.align	4
        /*0000*/ 	.byte	0x02, 0x09, 0x00, 0x00, 0x02, 0x02, 0x01, 0x00, 0x02, 0x05, 0x05, 0x00, 0x03, 0x07, 0x01, 0x01
        /*0010*/ 	.byte	0x02, 0x03, 0x00, 0x00, 0x02, 0x06, 0x01, 0x00, 0x04, 0x0b, 0x08, 0x00, 0x09, 0x00, 0x00, 0x00
        /*0020*/ 	.byte	0x00, 0x00, 0x00, 0x00


//--------------------- .nv.info._Z15matrixAddKernelPfS_S_m --------------------------
	.section	.nv.info._Z15matrixAddKernelPfS_S_m,"",@"SHT_CUDA_INFO"
	.sectionflags	@""
	.align	4


	//----- nvinfo : EIATTR_CUDA_API_VERSION
	.align		4
        /*0000*/ 	.byte	0x04, 0x37
        /*0002*/ 	.short	(.L_7 - .L_6)
.L_6:
        /*0004*/ 	.word	0x00000082


	//----- nvinfo : EIATTR_KPARAM_INFO
	.align		4
.L_7:
        /*0008*/ 	.byte	0x04, 0x17
        /*000a*/ 	.short	(.L_9 - .L_8)
.L_8:
        /*000c*/ 	.word	0x00000000
        /*0010*/ 	.short	0x0003
        /*0012*/ 	.short	0x0018
        /*0014*/ 	.byte	0x00, 0xf0, 0x21, 0x00


	//----- nvinfo : EIATTR_KPARAM_INFO
	.align		4
.L_9:
        /*0018*/ 	.byte	0x04, 0x17
        /*001a*/ 	.short	(.L_11 - .L_10)
.L_10:
        /*001c*/ 	.word	0x00000000
        /*0020*/ 	.short	0x0002
        /*0022*/ 	.short	0x0010
        /*0024*/ 	.byte	0x00, 0xf5, 0x21, 0x00


	//----- nvinfo : EIATTR_KPARAM_INFO
	.align		4
.L_11:
        /*0028*/ 	.byte	0x04, 0x17
        /*002a*/ 	.short	(.L_13 - .L_12)
.L_12:
        /*002c*/ 	.word	0x00000000
        /*0030*/ 	.short	0x0001
        /*0032*/ 	.short	0x0008
        /*0034*/ 	.byte	0x00, 0xf5, 0x21, 0x00


	//----- nvinfo : EIATTR_KPARAM_INFO
	.align		4
.L_13:
        /*0038*/ 	.byte	0x04, 0x17
        /*003a*/ 	.short	(.L_15 - .L_14)
.L_14:
        /*003c*/ 	.word	0x00000000
        /*0040*/ 	.short	0x0000
        /*0042*/ 	.short	0x0000
        /*0044*/ 	.byte	0x00, 0xf5, 0x21, 0x00


	//----- nvinfo : EIATTR_SPARSE_MMA_MASK
	.align		4
.L_15:
        /*0048*/ 	.byte	0x03, 0x50
        /*004a*/ 	.short	0x0000


	//----- nvinfo : EIATTR_MAXREG_COUNT
	.align		4
        /*004c*/ 	.byte	0x03, 0x1b
        /*004e*/ 	.short	0x00ff


	//----- nvinfo : EIATTR_MERCURY_ISA_VERSION
	.align		4
        /*0050*/ 	.byte	0x03, 0x5f
        /*0052*/ 	.short	0x0101


	//----- nvinfo : EIATTR_VRC_CTA_INIT_COUNT
	.align		4
        /*0054*/ 	.byte	0x02, 0x4a
	.zero		1
	.zero		1


	//----- nvinfo : EIATTR_EXIT_INSTR_OFFSETS
	.align		4
        /*0058*/ 	.byte	0x04, 0x1c
        /*005a*/ 	.short	(.L_17 - .L_16)


	//   ....[0]....
.L_16:
        /*005c*/ 	.word	0x000000f0


	//   ....[1]....
        /*0060*/ 	.word	0x000001c0


	//----- nvinfo : EIATTR_CBANK_PARAM_SIZE
	.align		4
.L_17:
        /*0064*/ 	.byte	0x03, 0x19
        /*0066*/ 	.short	0x0020


	//----- nvinfo : EIATTR_PARAM_CBANK
	.align		4
        /*0068*/ 	.byte	0x04, 0x0a
        /*006a*/ 	.short	(.L_19 - .L_18)
	.align		4
.L_18:
        /*006c*/ 	.word	index@(.nv.constant0._Z15matrixAddKernelPfS_S_m)
        /*0070*/ 	.short	0x0380
        /*0072*/ 	.short	0x0020


	//----- nvinfo : EIATTR_SW_WAR
	.align		4
.L_19:
        /*0074*/ 	.byte	0x04, 0x36
        /*0076*/ 	.short	(.L_21 - .L_20)
.L_20:
        /*0078*/ 	.word	0x00000008
.L_21:


//--------------------- .nv.callgraph             --------------------------
	.section	.nv.callgraph,"",@"SHT_CUDA_CALLGRAPH"
	.align	4
	.sectionentsize	8
	.align		4
        /*0000*/ 	.word	0x00000000
	.align		4
        /*0004*/ 	.word	0xffffffff
	.align		4
        /*0008*/ 	.word	0x00000000
	.align		4
        /*000c*/ 	.word	0xfffffffe
	.align		4
        /*0010*/ 	.word	0x00000000
	.align		4
        /*0014*/ 	.word	0xfffffffd
	.align		4
        /*0018*/ 	.word	0x00000000
	.align		4
        /*001c*/ 	.word	0xfffffffc


//--------------------- .text._Z15matrixAddKernelPfS_S_m --------------------------
	.section	.text._Z15matrixAddKernelPfS_S_m,"ax",@progbits
	.align	128
        .global         _Z15matrixAddKernelPfS_S_m
        .type           _Z15matrixAddKernelPfS_S_m,@function
        .size           _Z15matrixAddKernelPfS_S_m,(.L_x_1 - _Z15matrixAddKernelPfS_S_m)
        .other          _Z15matrixAddKernelPfS_S_m,@"STO_CUDA_ENTRY STV_DEFAULT"
_Z15matrixAddKernelPfS_S_m:
.text._Z15matrixAddKernelPfS_S_m:
[----:B------:R-:W-:Y:S01]  /*0000*/  LDC R1, c[0x0][0x37c] ;  /* 0x0000df00ff017b82 */ /* 0x000fe20000000800 */
[----:B------:R-:W0:Y:S07]  /*0010*/  S2R R3, SR_TID.X ;  /* 0x0000000000037919 */ /* 0x000e2e0000002100 */
[----:B------:R-:W0:Y:S01]  /*0020*/  LDC R0, c[0x0][0x360] ;  /* 0x0000d800ff007b82 */ /* 0x000e220000000800 */
[----:B------:R-:W1:Y:S01]  /*0030*/  LDCU.64 UR6, c[0x0][0x398] ;  /* 0x00007300ff0677ac */ /* 0x000e620008000a00 */
[----:B------:R-:W2:Y:S06]  /*0040*/  S2R R2, SR_TID.Y ;  /* 0x0000000000027919 */ /* 0x000eac0000002200 */
[----:B------:R-:W0:Y:S08]  /*0050*/  S2UR UR4, SR_CTAID.X ;  /* 0x00000000000479c3 */ /* 0x000e300000002500 */
[----:B------:R-:W2:Y:S08]  /*0060*/  S2UR UR5, SR_CTAID.Y ;  /* 0x00000000000579c3 */ /* 0x000eb00000002600 */
[----:B------:R-:W2:Y:S01]  /*0070*/  LDC R7, c[0x0][0x364] ;  /* 0x0000d900ff077b82 */ /* 0x000ea20000000800 */
[----:B0-----:R-:W-:-:S02]  /*0080*/  IMAD R0, R0, UR4, R3 ;  /* 0x0000000400007c24 */ /* 0x001fc4000f8e0203 */
[----:B--2---:R-:W-:-:S05]  /*0090*/  IMAD R7, R7, UR5, R2 ;  /* 0x0000000507077c24 */ /* 0x004fca000f8e0202 */
[----:B------:R-:W-:-:S04]  /*00a0*/  ISETP.GT.U32.AND P0, PT, R7, R0, PT ;  /* 0x000000000700720c */ /* 0x000fc80003f04070 */
[----:B------:R-:W-:-:S04]  /*00b0*/  ISETP.GT.U32.AND.EX P0, PT, RZ, RZ, PT, P0 ;  /* 0x000000ffff00720c */ /* 0x000fc80003f04100 */
[----:B------:R-:W-:-:S04]  /*00c0*/  SEL R2, R7, R0, P0 ;  /* 0x0000000007027207 */ /* 0x000fc80000000000 */
[----:B-1----:R-:W-:-:S04]  /*00d0*/  ISETP.GE.U32.AND P0, PT, R2, UR6, PT ;  /* 0x0000000602007c0c */ /* 0x002fc8000bf06070 */
[----:B------:R-:W-:-:S13]  /*00e0*/  ISETP.GE.U32.AND.EX P0, PT, RZ, UR7, PT, P0 ;  /* 0x00000007ff007c0c */ /* 0x000fda000bf06100 */
[----:B------:R-:W-:Y:S05]  /*00f0*/  @P0 EXIT ;  /* 0x000000000000094d */ /* 0x000fea0003800000 */
[----:B------:R-:W0:Y:S01]  /*0100*/  LDC.64 R2, c[0x0][0x380] ;  /* 0x0000e000ff027b82 */ /* 0x000e220000000a00 */
[----:B------:R-:W1:Y:S01]  /*0110*/  LDCU.64 UR4, c[0x0][0x358] ;  /* 0x00006b00ff0477ac */ /* 0x000e620008000a00 */
[----:B------:R-:W-:-:S06]  /*0120*/  IMAD R9, R7, UR6, R0 ;  /* 0x0000000607097c24 */ /* 0x000fcc000f8e0200 */
[----:B------:R-:W2:Y:S08]  /*0130*/  LDC.64 R4, c[0x0][0x388] ;  /* 0x0000e200ff047b82 */ /* 0x000eb00000000a00 */
[----:B------:R-:W3:Y:S01]  /*0140*/  LDC.64 R6, c[0x0][0x390] ;  /* 0x0000e400ff067b82 */ /* 0x000ee20000000a00 */
[----:B0-----:R-:W-:-:S06]  /*0150*/  IMAD.WIDE R2, R9, 0x4, R2 ;  /* 0x0000000409027825 */ /* 0x001fcc00078e0202 */
[----:B-1----:R-:W4:Y:S01]  /*0160*/  LDG.E R2, desc[UR4][R2.64] ;  /* 0x0000000402027981 */ /* 0x002f22000c1e1900 */
[----:B--2---:R-:W-:-:S06]  /*0170*/  IMAD.WIDE R4, R9, 0x4, R4 ;  /* 0x0000000409047825 */ /* 0x004fcc00078e0204 */
[----:B------:R-:W4:Y:S01]  /*0180*/  LDG.E R5, desc[UR4][R4.64] ;  /* 0x0000000404057981 */ /* 0x000f22000c1e1900 */
[----:B---3--:R-:W-:-:S04]  /*0190*/  IMAD.WIDE R6, R9, 0x4, R6 ;  /* 0x0000000409067825 */ /* 0x008fc800078e0206 */
[----:B----4-:R-:W-:-:S05]  /*01a0*/  FADD R9, R2, R5 ;  /* 0x0000000502097221 */ /* 0x010fca0000000000 */
[----:B------:R-:W-:Y:S01]  /*01b0*/  STG.E desc[UR4][R6.64], R9 ;  /* 0x0000000906007986 */ /* 0x000fe2000c101904 */
[----:B------:R-:W-:Y:S05]  /*01c0*/  EXIT ;  /* 0x000000000000794d */ /* 0x000fea0003800000 */
.L_x_0:
[----:B------:R-:W-:-:S00]  /*01d0*/  BRA `(.L_x_0) ;  /* 0xfffffffc00fc7947 */ /* 0x000fc0000383ffff */
[----:B------:R-:W-:-:S00]  /*01e0*/  NOP ;  /* 0x0000000000007918 */ /* 0x000fc00000000000 */
        /* <DEDUP_REMOVED lines=9> */
.L_x_1:


//--------------------- .nv.shared.reserved.0     --------------------------
	.section	.nv.shared.reserved.0,"aw",@nobits
	.weak		__nv_reservedSMEM_offset_0_alias
	.size		__nv_reservedSMEM_offset_0_alias, 0, 64
	.other		__nv_reservedSMEM_offset_0_alias,@"STO_CUDA_RESERVED_SHARED STV_DEFAULT"
__nv_reservedSMEM_offset_0_alias:
	.zero		0
	.zero		64


//--------------------- .nv.constant0._Z15matrixAddKernelPfS_S_m --------------------------
	.section	.nv.constant0._Z15matrixAddKernelPfS_S_m,"a",@progbits
	.sectionflags	@""
	.align	4
.nv.constant0._Z15matrixAddKernelPfS_S_m:
	.zero		928


//--------------------- SYMBOLS --------------------------

	.type		.nv.reservedSmem.offset0,@object
	.size		.nv.reservedSmem.offset0,0x4
